	.headerflags	@"EF_CUDA_TEXMODE_UNIFIED EF_CUDA_64BIT_ADDRESS EF_CUDA_ACCELERATORS EF_CUDA_SM90 EF_CUDA_VIRTUAL_SM(EF_CUDA_SM90)"
	.elftype	@"ET_EXEC"


//--------------------- .nv.info                  --------------------------
	.section	.nv.info,"",@"SHT_CUDA_INFO"
	.align	4


	//----- nvinfo : EIATTR_REGCOUNT
	.align		4
        /*0000*/ 	.byte	0x04, 0x2f
        /*0002*/ 	.short	(.L_1 - .L_0)
	.align		4
.L_0:
        /*0004*/ 	.word	index@(triton_poi_fused_avg_pool2d_2)
        /*0008*/ 	.word	0x00000017


	//----- nvinfo : EIATTR_MIN_STACK_SIZE
	.align		4
.L_1:
        /*000c*/ 	.byte	0x04, 0x12
        /*000e*/ 	.short	(.L_3 - .L_2)
	.align		4
.L_2:
        /*0010*/ 	.word	index@(triton_poi_fused_avg_pool2d_2)
        /*0014*/ 	.word	0x00000000


	//----- nvinfo : EIATTR_FRAME_SIZE
	.align		4
.L_3:
        /*0018*/ 	.byte	0x04, 0x11
        /*001a*/ 	.short	(.L_5 - .L_4)
	.align		4
.L_4:
        /*001c*/ 	.word	index@(triton_poi_fused_avg_pool2d_2)
        /*0020*/ 	.word	0x00000000


	//----- nvinfo : EIATTR_MIN_STACK_SIZE
	.align		4
.L_5:
        /*0024*/ 	.byte	0x04, 0x12
        /*0026*/ 	.short	(.L_7 - .L_6)
	.align		4
.L_6:
        /*0028*/ 	.word	index@(triton_poi_fused_avg_pool2d_2)
        /*002c*/ 	.word	0x00000000
.L_7:


//--------------------- .nv.info.triton_poi_fused_avg_pool2d_2 --------------------------
	.section	.nv.info.triton_poi_fused_avg_pool2d_2,"",@"SHT_CUDA_INFO"
	.sectionflags	@""
	.align	4


	//----- nvinfo : EIATTR_CUDA_API_VERSION
	.align		4
        /*0000*/ 	.byte	0x04, 0x37
        /*0002*/ 	.short	(.L_9 - .L_8)
.L_8:
        /*0004*/ 	.word	0x0000007c


	//----- nvinfo : EIATTR_KPARAM_INFO
	.align		4
.L_9:
        /*0008*/ 	.byte	0x04, 0x17
        /*000a*/ 	.short	(.L_11 - .L_10)
.L_10:
        /*000c*/ 	.word	0x00000000
        /*0010*/ 	.short	0x0002
        /*0012*/ 	.short	0x0010
        /*0014*/ 	.byte	0x00, 0xf0, 0x11, 0x00


	//----- nvinfo : EIATTR_KPARAM_INFO
	.align		4
.L_11:
        /*0018*/ 	.byte	0x04, 0x17
        /*001a*/ 	.short	(.L_13 - .L_12)
.L_12:
        /*001c*/ 	.word	0x00000000
        /*0020*/ 	.short	0x0001
        /*0022*/ 	.short	0x0008
        /*0024*/ 	.byte	0x00, 0xf4, 0x21, 0x00


	//----- nvinfo : EIATTR_KPARAM_INFO
	.align		4
.L_13:
        /*0028*/ 	.byte	0x04, 0x17
        /*002a*/ 	.short	(.L_15 - .L_14)
.L_14:
        /*002c*/ 	.word	0x00000000
        /*0030*/ 	.short	0x0000
        /*0032*/ 	.short	0x0000
        /*0034*/ 	.byte	0x00, 0xf4, 0x21, 0x00


	//----- nvinfo : EIATTR_SPARSE_MMA_MASK
	.align		4
.L_15:
        /*0038*/ 	.byte	0x03, 0x50
        /*003a*/ 	.short	0x0000


	//----- nvinfo : EIATTR_MAXREG_COUNT
	.align		4
        /*003c*/ 	.byte	0x03, 0x1b
        /*003e*/ 	.short	0x00ff


	//----- nvinfo : EIATTR_EXIT_INSTR_OFFSETS
	.align		4
        /*0040*/ 	.byte	0x04, 0x1c
        /*0042*/ 	.short	(.L_17 - .L_16)


	//   ....[0]....
.L_16:
        /*0044*/ 	.word	0x00000360


	//   ....[1]....
        /*0048*/ 	.word	0x00000390


	//----- nvinfo : EIATTR_REQNTID
	.align		4
.L_17:
        /*004c*/ 	.byte	0x04, 0x10
        /*004e*/ 	.short	(.L_19 - .L_18)
.L_18:
        /*0050*/ 	.word	0x00000020
        /*0054*/ 	.word	0x00000001
        /*0058*/ 	.word	0x00000001


	//----- nvinfo : EIATTR_CBANK_PARAM_SIZE
	.align		4
.L_19:
        /*005c*/ 	.byte	0x03, 0x19
        /*005e*/ 	.short	0x0014


	//----- nvinfo : EIATTR_PARAM_CBANK
	.align		4
        /*0060*/ 	.byte	0x04, 0x0a
        /*0062*/ 	.short	(.L_21 - .L_20)
	.align		4
.L_20:
        /*0064*/ 	.word	index@(.nv.constant0.triton_poi_fused_avg_pool2d_2)
        /*0068*/ 	.short	0x0210
        /*006a*/ 	.short	0x0014


	//----- nvinfo : EIATTR_SW_WAR
	.align		4
.L_21:
        /*006c*/ 	.byte	0x04, 0x36
        /*006e*/ 	.short	(.L_23 - .L_22)
.L_22:
        /*0070*/ 	.word	0x00000008
.L_23:


//--------------------- .nv.callgraph             --------------------------
	.section	.nv.callgraph,"",@"SHT_CUDA_CALLGRAPH"
	.align	4
	.sectionentsize	8
	.align		4
        /*0000*/ 	.word	0x00000000
	.align		4
        /*0004*/ 	.word	0xffffffff
	.align		4
        /*0008*/ 	.word	0x00000000
	.align		4
        /*000c*/ 	.word	0xfffffffe
	.align		4
        /*0010*/ 	.word	0x00000000
	.align		4
        /*0014*/ 	.word	0xfffffffd
	.align		4
        /*0018*/ 	.word	0x00000000
	.align		4
        /*001c*/ 	.word	0xfffffffc


//--------------------- .text.triton_poi_fused_avg_pool2d_2 --------------------------
	.section	.text.triton_poi_fused_avg_pool2d_2,"ax",@progbits
	.align	128
        .global         triton_poi_fused_avg_pool2d_2
        .type           triton_poi_fused_avg_pool2d_2,@function
        .size           triton_poi_fused_avg_pool2d_2,(.L_x_1 - triton_poi_fused_avg_pool2d_2)
        .other          triton_poi_fused_avg_pool2d_2,@"STO_CUDA_ENTRY STV_DEFAULT"
triton_poi_fused_avg_pool2d_2:
.text.triton_poi_fused_avg_pool2d_2:
[----:B------:R-:W0:Y:S02]  /*0000*/  LDC R1, c[0x0][0x28] ;  /* 0x00000a00ff017b82 */ /* 0x000e240000000800 */
[----:B------:R-:W1:Y:S01]  /*0010*/  S2R R20, SR_TID.X ;  /* 0x0000000000147919 */ /* 0x000e620000002100 */
[----:B------:R-:W2:Y:S01]  /*0020*/  LDC.64 R2, c[0x0][0x210] ;  /* 0x00008400ff027b82 */ /* 0x000ea20000000a00 */
[----:B------:R-:W-:Y:S01]  /*0030*/  ULDC.64 UR4, c[0x0][0x208] ;  /* 0x0000820000047ab9 */ /* 0x000fe20000000a00 */
[----:B------:R-:W3:Y:S01]  /*0040*/  S2R R7, SR_CTAID.X ;  /* 0x0000000000077919 */ /* 0x000ee20000002500 */
[----:B------:R-:W-:Y:S02]  /*0050*/  MOV R6, RZ ;  /* 0x000000ff00067202 */ /* 0x000fe40000000f00 */
[----:B-1----:R-:W-:-:S04]  /*0060*/  LOP3.LUT R0, R20, 0xf, RZ, 0xc0, !PT ;  /* 0x0000000f14007812 */ /* 0x002fc800078ec0ff */
[----:B---3--:R-:W-:Y:S01]  /*0070*/  LEA R7, R7, R0, 0x4 ;  /* 0x0000000007077211 */ /* 0x008fe200078e20ff */
[----:B------:R-:W-:-:S03]  /*0080*/  HFMA2.MMA R0, -RZ, RZ, 0, 0 ;  /* 0x00000000ff007435 */ /* 0x000fc600000001ff */
[C---:B------:R-:W-:Y:S02]  /*0090*/  ISETP.GE.AND P0, PT, R7.reuse, 0x10, PT ;  /* 0x000000100700780c */ /* 0x040fe40003f06270 */
[----:B------:R-:W-:-:S05]  /*00a0*/  SHF.L.U32 R5, R7, 0x4, RZ ;  /* 0x0000000407057819 */ /* 0x000fca00000006ff */
[----:B--2---:R-:W-:Y:S01]  /*00b0*/  IMAD.WIDE R2, R5, 0x4, R2 ;  /* 0x0000000405027825 */ /* 0x004fe200078e0202 */
[----:B------:R-:W-:-:S05]  /*00c0*/  CS2R R4, SRZ ;  /* 0x0000000000047805 */ /* 0x000fca000001ff00 */
[----:B------:R-:W2:Y:S04]  /*00d0*/  @!P0 LDG.E.EL R0, desc[UR4][R2.64] ;  /* 0x0000000402008981 */ /* 0x000ea8000c2e1900 */
[----:B------:R-:W2:Y:S01]  /*00e0*/  @!P0 LDG.E.EL R5, desc[UR4][R2.64+0x4] ;  /* 0x0000040402058981 */ /* 0x000ea2000c2e1900 */
[----:B------:R-:W-:-:S03]  /*00f0*/  CS2R R8, SRZ ;  /* 0x0000000000087805 */ /* 0x000fc6000001ff00 */
[----:B------:R-:W3:Y:S04]  /*0100*/  @!P0 LDG.E.EL R4, desc[UR4][R2.64+0x8] ;  /* 0x0000080402048981 */ /* 0x000ee8000c2e1900 */
[----:B------:R-:W4:Y:S01]  /*0110*/  @!P0 LDG.E.EL R6, desc[UR4][R2.64+0xc] ;  /* 0x00000c0402068981 */ /* 0x000f22000c2e1900 */
[----:B------:R-:W-:-:S03]  /*0120*/  CS2R R10, SRZ ;  /* 0x00000000000a7805 */ /* 0x000fc6000001ff00 */
[----:B------:R-:W5:Y:S04]  /*0130*/  @!P0 LDG.E.EL R8, desc[UR4][R2.64+0x10] ;  /* 0x0000100402088981 */ /* 0x000f68000c2e1900 */
[----:B------:R-:W5:Y:S01]  /*0140*/  @!P0 LDG.E.EL R9, desc[UR4][R2.64+0x14] ;  /* 0x0000140402098981 */ /* 0x000f62000c2e1900 */
        /* <DEDUP_REMOVED lines=11> */
[----:B------:R-:W5:Y:S04]  /*0200*/  @!P0 LDG.E.EL R17, desc[UR4][R2.64+0x34] ;  /* 0x0000340402118981 */ /* 0x000f68000c2e1900 */
[----:B------:R-:W5:Y:S04]  /*0210*/  @!P0 LDG.E.EL R18, desc[UR4][R2.64+0x38] ;  /* 0x0000380402128981 */ /* 0x000f68000c2e1900 */
[----:B------:R1:W5:Y:S01]  /*0220*/  @!P0 LDG.E.EL R19, desc[UR4][R2.64+0x3c] ;  /* 0x00003c0402138981 */ /* 0x000362000c2e1900 */
[----:B------:R-:W-:-:S04]  /*0230*/  LOP3.LUT P0, RZ, R20, 0x10, RZ, 0xc0, !PT ;  /* 0x0000001014ff7812 */ /* 0x000fc8000780c0ff */
[----:B------:R-:W-:Y:S01]  /*0240*/  ISETP.LT.AND P0, PT, R7, 0x10, !P0 ;  /* 0x000000100700780c */ /* 0x000fe20004701270 */
[----:B--2---:R-:W-:-:S04]  /*0250*/  FADD R5, R5, R0 ;  /* 0x0000000005057221 */ /* 0x004fc80000000000 */
[----:B---3--:R-:W-:-:S04]  /*0260*/  FADD R5, R5, R4 ;  /* 0x0000000405057221 */ /* 0x008fc80000000000 */
[----:B----4-:R-:W-:-:S04]  /*0270*/  FADD R5, R5, R6 ;  /* 0x0000000605057221 */ /* 0x010fc80000000000 */
[----:B-----5:R-:W-:Y:S02]  /*0280*/  FADD R8, R5, R8 ;  /* 0x0000000805087221 */ /* 0x020fe40000000000 */
[----:B------:R-:W1:Y:S02]  /*0290*/  LDC.64 R4, c[0x0][0x218] ;  /* 0x00008600ff047b82 */ /* 0x000e640000000a00 */
[----:B------:R-:W-:-:S04]  /*02a0*/  FADD R9, R8, R9 ;  /* 0x0000000908097221 */ /* 0x000fc80000000000 */
[----:B------:R-:W-:-:S04]  /*02b0*/  FADD R10, R9, R10 ;  /* 0x0000000a090a7221 */ /* 0x000fc80000000000 */
[----:B------:R-:W-:-:S04]  /*02c0*/  FADD R11, R10, R11 ;  /* 0x0000000b0a0b7221 */ /* 0x000fc80000000000 */
[----:B------:R-:W-:-:S04]  /*02d0*/  FADD R12, R11, R12 ;  /* 0x0000000c0b0c7221 */ /* 0x000fc80000000000 */
[----:B------:R-:W-:-:S04]  /*02e0*/  FADD R13, R12, R13 ;  /* 0x0000000d0c0d7221 */ /* 0x000fc80000000000 */
[----:B------:R-:W-:Y:S01]  /*02f0*/  FADD R14, R13, R14 ;  /* 0x0000000e0d0e7221 */ /* 0x000fe20000000000 */
[----:B-1----:R-:W-:-:S04]  /*0300*/  IMAD.WIDE R2, R7, 0x4, R4 ;  /* 0x0000000407027825 */ /* 0x002fc800078e0204 */
[----:B------:R-:W-:-:S04]  /*0310*/  FADD R15, R14, R15 ;  /* 0x0000000f0e0f7221 */ /* 0x000fc80000000000 */
[----:B------:R-:W-:-:S04]  /*0320*/  FADD R16, R15, R16 ;  /* 0x000000100f107221 */ /* 0x000fc80000000000 */
[----:B------:R-:W-:-:S04]  /*0330*/  FADD R17, R16, R17 ;  /* 0x0000001110117221 */ /* 0x000fc80000000000 */
[----:B------:R-:W-:-:S04]  /*0340*/  FADD R18, R17, R18 ;  /* 0x0000001211127221 */ /* 0x000fc80000000000 */
[----:B------:R-:W-:Y:S01]  /*0350*/  FADD R18, R18, R19 ;  /* 0x0000001312127221 */ /* 0x000fe20000000000 */
[----:B------:R-:W-:Y:S06]  /*0360*/  @!P0 EXIT ;  /* 0x000000000000894d */ /* 0x000fec0003800000 */
[----:B------:R-:W-:-:S05]  /*0370*/  FMUL R5, R18, 0.0625 ;  /* 0x3d80000012057820 */ /* 0x000fca0000400000 */
[----:B------:R-:W-:Y:S01]  /*0380*/  STG.E desc[UR4][R2.64], R5 ;  /* 0x0000000502007986 */ /* 0x000fe2000c101904 */
[----:B------:R-:W-:Y:S05]  /*0390*/  EXIT ;  /* 0x000000000000794d */ /* 0x000fea0003800000 */
.L_x_0:
[----:B------:R-:W-:-:S00]  /*03a0*/  BRA `(.L_x_0) ;  /* 0xfffffffc00fc7947 */ /* 0x000fc0000383ffff */
[----:B------:R-:W-:-:S00]  /*03b0*/  NOP ;  /* 0x0000000000007918 */ /* 0x000fc00000000000 */
        /* <DEDUP_REMOVED lines=12> */
.L_x_1:


//--------------------- .nv.constant0.triton_poi_fused_avg_pool2d_2 --------------------------
	.section	.nv.constant0.triton_poi_fused_avg_pool2d_2,"a",@progbits
	.sectionflags	@""
	.align	4
.nv.constant0.triton_poi_fused_avg_pool2d_2:
	.zero		548
